//
// Generated by NVIDIA NVVM Compiler
//
// Compiler Build ID: CL-36424714
// Cuda compilation tools, release 13.0, V13.0.88
// Based on NVVM 20.0.0
//

.version 9.0
.target sm_100
.address_size 64


.entry _Z8calcHeatPdS_(
	.param .u64 .ptr .align 1 _Z8calcHeatPdS__param_0,
	.param .u64 .ptr .align 1 _Z8calcHeatPdS__param_1
)
{
	.reg .pred 	%p<2>;
	.reg .b32 	%r<6>;
	.reg .b64 	%rd<10>;
	.reg .b64 	%fd<8>;

	ld.param.u64 	%rd1, [_Z8calcHeatPdS__param_0];
	ld.param.u64 	%rd2, [_Z8calcHeatPdS__param_1];
	mov.u32 	%r3, %ntid.x;
	mov.u32 	%r4, %ctaid.x;
	mov.u32 	%r5, %tid.x;
	mad.lo.s32 	%r1, %r3, %r4, %r5;
	add.s32 	%r2, %r1, -1;
	setp.gt.u32 	%p1, %r2, 131069;
	@%p1 bra 	$L__BB0_2;
	cvta.to.global.u64 	%rd3, %rd1;
	cvta.to.global.u64 	%rd4, %rd2;
	mul.wide.u32 	%rd5, %r1, 8;
	add.s64 	%rd6, %rd3, %rd5;
	ld.global.f64 	%fd1, [%rd6];
	mul.wide.u32 	%rd7, %r2, 8;
	add.s64 	%rd8, %rd3, %rd7;
	ld.global.f64 	%fd2, [%rd8];
	ld.global.f64 	%fd3, [%rd6+8];
	add.f64 	%fd4, %fd2, %fd3;
	add.f64 	%fd5, %fd1, %fd1;
	sub.f64 	%fd6, %fd4, %fd5;
	fma.rn.f64 	%fd7, %fd6, 0d3FE0000000000000, %fd1;
	add.s64 	%rd9, %rd4, %rd5;
	st.global.f64 	[%rd9], %fd7;
$L__BB0_2:
	ret;

}
.entry _Z8swapTempPdS_S_(
	.param .u64 .ptr .align 1 _Z8swapTempPdS_S__param_0,
	.param .u64 .ptr .align 1 _Z8swapTempPdS_S__param_1,
	.param .u64 .ptr .align 1 _Z8swapTempPdS_S__param_2
)
{
	.reg .pred 	%p<2>;
	.reg .b32 	%r<5>;
	.reg .b64 	%rd<11>;
	.reg .b64 	%fd<3>;

	ld.param.u64 	%rd1, [_Z8swapTempPdS_S__param_0];
	ld.param.u64 	%rd2, [_Z8swapTempPdS_S__param_1];
	ld.param.u64 	%rd3, [_Z8swapTempPdS_S__param_2];
	mov.u32 	%r2, %ntid.x;
	mov.u32 	%r3, %ctaid.x;
	mov.u32 	%r4, %tid.x;
	mad.lo.s32 	%r1, %r2, %r3, %r4;
	setp.gt.s32 	%p1, %r1, 131071;
	@%p1 bra 	$L__BB1_2;
	cvta.to.global.u64 	%rd4, %rd1;
	cvta.to.global.u64 	%rd5, %rd3;
	cvta.to.global.u64 	%rd6, %rd2;
	mul.wide.s32 	%rd7, %r1, 8;
	add.s64 	%rd8, %rd4, %rd7;
	ld.global.f64 	%fd1, [%rd8];
	add.s64 	%rd9, %rd5, %rd7;
	st.global.f64 	[%rd9], %fd1;
	add.s64 	%rd10, %rd6, %rd7;
	ld.global.f64 	%fd2, [%rd10];
	st.global.f64 	[%rd8], %fd2;
	st.global.f64 	[%rd10], %fd2;
$L__BB1_2:
	ret;

}


// ===== COMPILED SASS (sm_100) =====

	.target	sm_100

	.elftype	@"ET_EXEC"


//--------------------- .note.nv.tkinfo           --------------------------
	.section	.note.nv.tkinfo,"",@"SHT_NOTE"
	.sectionflags	@"SHF_NOTE_NV_TKINFO"
	.tkinfo
        /*0018*/ 	.word	0x00000002
        /*0030*/ 	.string	""
        /*0030*/ 	.string	"ptxas"
        /*0030*/ 	.string	"Cuda compilation tools, release 13.0, V13.0.88"
        /*0030*/ 	.string	"Build cuda_13.0.r13.0/compiler.36424714_0"
        /*0030*/ 	.string	"-arch sm_100 -m 64 "



//--------------------- .note.nv.cuinfo           --------------------------
	.section	.note.nv.cuinfo,"",@"SHT_NOTE"
	.sectionflags	@"SHF_NOTE_NV_CUINFO"
        /*0018*/ 	.short	0x0002
        /*001a*/ 	.short	0x0064
        /*001c*/ 	.short	0x0082
	.zero		2


//--------------------- .nv.info                  --------------------------
	.section	.nv.info,"",@"SHT_CUDA_INFO"
	.align	4


	//----- nvinfo : EIATTR_REGCOUNT
	.align		4
        /*0000*/ 	.byte	0x04, 0x2f
        /*0002*/ 	.short	(.L_1 - .L_0)
	.align		4
.L_0:
        /*0004*/ 	.word	index@(_Z8calcHeatPdS_)
        /*0008*/ 	.word	0x00000012


	//----- nvinfo : EIATTR_FRAME_SIZE
	.align		4
.L_1:
        /*000c*/ 	.byte	0x04, 0x11
        /*000e*/ 	.short	(.L_3 - .L_2)
	.align		4
.L_2:
        /*0010*/ 	.word	index@(_Z8calcHeatPdS_)
        /*0014*/ 	.word	0x00000000


	//----- nvinfo : EIATTR_REGCOUNT
	.align		4
.L_3:
        /*0018*/ 	.byte	0x04, 0x2f
        /*001a*/ 	.short	(.L_5 - .L_4)
	.align		4
.L_4:
        /*001c*/ 	.word	index@(_Z8swapTempPdS_S_)
        /*0020*/ 	.word	0x0000000e


	//----- nvinfo : EIATTR_FRAME_SIZE
	.align		4
.L_5:
        /*0024*/ 	.byte	0x04, 0x11
        /*0026*/ 	.short	(.L_7 - .L_6)
	.align		4
.L_6:
        /*0028*/ 	.word	index@(_Z8swapTempPdS_S_)
        /*002c*/ 	.word	0x00000000


	//----- nvinfo : EIATTR_MIN_STACK_SIZE
	.align		4
.L_7:
        /*0030*/ 	.byte	0x04, 0x12
        /*0032*/ 	.short	(.L_9 - .L_8)
	.align		4
.L_8:
        /*0034*/ 	.word	index@(_Z8swapTempPdS_S_)
        /*0038*/ 	.word	0x00000000


	//----- nvinfo : EIATTR_MIN_STACK_SIZE
	.align		4
.L_9:
        /*003c*/ 	.byte	0x04, 0x12
        /*003e*/ 	.short	(.L_11 - .L_10)
	.align		4
.L_10:
        /*0040*/ 	.word	index@(_Z8calcHeatPdS_)
        /*0044*/ 	.word	0x00000000
.L_11:


//--------------------- .nv.compat                --------------------------
	.section	.nv.compat,"",@"SHT_CUDA_COMPAT_INFO"
	.align	4
        /*0000*/ 	.byte	0x02, 0x09, 0x00, 0x00, 0x02, 0x02, 0x01, 0x00, 0x02, 0x05, 0x05, 0x00, 0x03, 0x07, 0x01, 0x01
        /*0010*/ 	.byte	0x02, 0x03, 0x00, 0x00, 0x02, 0x06, 0x01, 0x00, 0x04, 0x0b, 0x08, 0x00, 0x01, 0x00, 0x00, 0x00
        /*0020*/ 	.byte	0x00, 0x00, 0x00, 0x00


//--------------------- .nv.info._Z8swapTempPdS_S_ --------------------------
	.section	.nv.info._Z8swapTempPdS_S_,"",@"SHT_CUDA_INFO"
	.sectionflags	@""
	.align	4


	//----- nvinfo : EIATTR_CUDA_API_VERSION
	.align		4
        /*0000*/ 	.byte	0x04, 0x37
        /*0002*/ 	.short	(.L_13 - .L_12)
.L_12:
        /*0004*/ 	.word	0x00000082


	//----- nvinfo : EIATTR_KPARAM_INFO
	.align		4
.L_13:
        /*0008*/ 	.byte	0x04, 0x17
        /*000a*/ 	.short	(.L_15 - .L_14)
.L_14:
        /*000c*/ 	.word	0x00000000
        /*0010*/ 	.short	0x0002
        /*0012*/ 	.short	0x0010
        /*0014*/ 	.byte	0x00, 0xf5, 0x21, 0x00


	//----- nvinfo : EIATTR_KPARAM_INFO
	.align		4
.L_15:
        /*0018*/ 	.byte	0x04, 0x17
        /*001a*/ 	.short	(.L_17 - .L_16)
.L_16:
        /*001c*/ 	.word	0x00000000
        /*0020*/ 	.short	0x0001
        /*0022*/ 	.short	0x0008
        /*0024*/ 	.byte	0x00, 0xf5, 0x21, 0x00


	//----- nvinfo : EIATTR_KPARAM_INFO
	.align		4
.L_17:
        /*0028*/ 	.byte	0x04, 0x17
        /*002a*/ 	.short	(.L_19 - .L_18)
.L_18:
        /*002c*/ 	.word	0x00000000
        /*0030*/ 	.short	0x0000
        /*0032*/ 	.short	0x0000
        /*0034*/ 	.byte	0x00, 0xf5, 0x21, 0x00


	//----- nvinfo : EIATTR_SPARSE_MMA_MASK
	.align		4
.L_19:
        /*0038*/ 	.byte	0x03, 0x50
        /*003a*/ 	.short	0x0000


	//----- nvinfo : EIATTR_MAXREG_COUNT
	.align		4
        /*003c*/ 	.byte	0x03, 0x1b
        /*003e*/ 	.short	0x00ff


	//----- nvinfo : EIATTR_MERCURY_ISA_VERSION
	.align		4
        /*0040*/ 	.byte	0x03, 0x5f
        /*0042*/ 	.short	0x0101


	//----- nvinfo : EIATTR_VRC_CTA_INIT_COUNT
	.align		4
        /*0044*/ 	.byte	0x02, 0x4a
	.zero		1
	.zero		1


	//----- nvinfo : EIATTR_EXIT_INSTR_OFFSETS
	.align		4
        /*0048*/ 	.byte	0x04, 0x1c
        /*004a*/ 	.short	(.L_21 - .L_20)


	//   ....[0]....
.L_20:
        /*004c*/ 	.word	0x00000060


	//   ....[1]....
        /*0050*/ 	.word	0x00000130


	//----- nvinfo : EIATTR_CBANK_PARAM_SIZE
	.align		4
.L_21:
        /*0054*/ 	.byte	0x03, 0x19
        /*0056*/ 	.short	0x0018


	//----- nvinfo : EIATTR_PARAM_CBANK
	.align		4
        /*0058*/ 	.byte	0x04, 0x0a
        /*005a*/ 	.short	(.L_23 - .L_22)
	.align		4
.L_22:
        /*005c*/ 	.word	index@(.nv.constant0._Z8swapTempPdS_S_)
        /*0060*/ 	.short	0x0380
        /*0062*/ 	.short	0x0018


	//----- nvinfo : EIATTR_SW_WAR
	.align		4
.L_23:
        /*0064*/ 	.byte	0x04, 0x36
        /*0066*/ 	.short	(.L_25 - .L_24)
.L_24:
        /*0068*/ 	.word	0x00000008
.L_25:


//--------------------- .nv.info._Z8calcHeatPdS_  --------------------------
	.section	.nv.info._Z8calcHeatPdS_,"",@"SHT_CUDA_INFO"
	.sectionflags	@""
	.align	4


	//----- nvinfo : EIATTR_CUDA_API_VERSION
	.align		4
        /*0000*/ 	.byte	0x04, 0x37
        /*0002*/ 	.short	(.L_27 - .L_26)
.L_26:
        /*0004*/ 	.word	0x00000082


	//----- nvinfo : EIATTR_KPARAM_INFO
	.align		4
.L_27:
        /*0008*/ 	.byte	0x04, 0x17
        /*000a*/ 	.short	(.L_29 - .L_28)
.L_28:
        /*000c*/ 	.word	0x00000000
        /*0010*/ 	.short	0x0001
        /*0012*/ 	.short	0x0008
        /*0014*/ 	.byte	0x00, 0xf5, 0x21, 0x00


	//----- nvinfo : EIATTR_KPARAM_INFO
	.align		4
.L_29:
        /*0018*/ 	.byte	0x04, 0x17
        /*001a*/ 	.short	(.L_31 - .L_30)
.L_30:
        /*001c*/ 	.word	0x00000000
        /*0020*/ 	.short	0x0000
        /*0022*/ 	.short	0x0000
        /*0024*/ 	.byte	0x00, 0xf5, 0x21, 0x00


	//----- nvinfo : EIATTR_SPARSE_MMA_MASK
	.align		4
.L_31:
        /*0028*/ 	.byte	0x03, 0x50
        /*002a*/ 	.short	0x0000


	//----- nvinfo : EIATTR_MAXREG_COUNT
	.align		4
        /*002c*/ 	.byte	0x03, 0x1b
        /*002e*/ 	.short	0x00ff


	//----- nvinfo : EIATTR_MERCURY_ISA_VERSION
	.align		4
        /*0030*/ 	.byte	0x03, 0x5f
        /*0032*/ 	.short	0x0101


	//----- nvinfo : EIATTR_VRC_CTA_INIT_COUNT
	.align		4
        /*0034*/ 	.byte	0x02, 0x4a
	.zero		1
	.zero		1


	//----- nvinfo : EIATTR_EXIT_INSTR_OFFSETS
	.align		4
        /*0038*/ 	.byte	0x04, 0x1c
        /*003a*/ 	.short	(.L_33 - .L_32)


	//   ....[0]....
.L_32:
        /*003c*/ 	.word	0x00000070


	//   ....[1]....
        /*0040*/ 	.word	0x00000160


	//----- nvinfo : EIATTR_CBANK_PARAM_SIZE
	.align		4
.L_33:
        /*0044*/ 	.byte	0x03, 0x19
        /*0046*/ 	.short	0x0010


	//----- nvinfo : EIATTR_PARAM_CBANK
	.align		4
        /*0048*/ 	.byte	0x04, 0x0a
        /*004a*/ 	.short	(.L_35 - .L_34)
	.align		4
.L_34:
        /*004c*/ 	.word	index@(.nv.constant0._Z8calcHeatPdS_)
        /*0050*/ 	.short	0x0380
        /*0052*/ 	.short	0x0010


	//----- nvinfo : EIATTR_SW_WAR
	.align		4
.L_35:
        /*0054*/ 	.byte	0x04, 0x36
        /*0056*/ 	.short	(.L_37 - .L_36)
.L_36:
        /*0058*/ 	.word	0x00000008
.L_37:


//--------------------- .nv.callgraph             --------------------------
	.section	.nv.callgraph,"",@"SHT_CUDA_CALLGRAPH"
	.align	4
	.sectionentsize	8
	.align		4
        /*0000*/ 	.word	0x00000000
	.align		4
        /*0004*/ 	.word	0xffffffff
	.align		4
        /*0008*/ 	.word	0x00000000
	.align		4
        /*000c*/ 	.word	0xfffffffe
	.align		4
        /*0010*/ 	.word	0x00000000
	.align		4
        /*0014*/ 	.word	0xfffffffd
	.align		4
        /*0018*/ 	.word	0x00000000
	.align		4
        /*001c*/ 	.word	0xfffffffc


//--------------------- .text._Z8swapTempPdS_S_   --------------------------
	.section	.text._Z8swapTempPdS_S_,"ax",@progbits
	.align	128
.text._Z8swapTempPdS_S_:
        .type           _Z8swapTempPdS_S_,@function
        .size           _Z8swapTempPdS_S_,(.L_x_2 - _Z8swapTempPdS_S_)
        .other          _Z8swapTempPdS_S_,@"STO_CUDA_ENTRY STV_DEFAULT"
_Z8swapTempPdS_S_:
[----:B------:R-:W-:Y:S01]  /*0000*/  LDC R1, c[0x0][0x37c] ;  /* 0x0000df00ff017b82 */ /* 0x000fe20000000800 */
[----:B------:R-:W0:Y:S01]  /*0010*/  S2R R11, SR_CTAID.X ;  /* 0x00000000000b7919 */ /* 0x000e220000002500 */
[----:B------:R-:W0:Y:S01]  /*0020*/  LDCU UR4, c[0x0][0x360] ;  /* 0x00006c00ff0477ac */ /* 0x000e220008000800 */
[----:B------:R-:W0:Y:S02]  /*0030*/  S2R R0, SR_TID.X ;  /* 0x0000000000007919 */ /* 0x000e240000002100 */
[----:B0-----:R-:W-:-:S05]  /*0040*/  IMAD R11, R11, UR4, R0 ;  /* 0x000000040b0b7c24 */ /* 0x001fca000f8e0200 */
[----:B------:R-:W-:-:S13]  /*0050*/  ISETP.GT.AND P0, PT, R11, 0x1ffff, PT ;  /* 0x0001ffff0b00780c */ /* 0x000fda0003f04270 */
[----:B------:R-:W-:Y:S05]  /*0060*/  @P0 EXIT ;  /* 0x000000000000094d */ /* 0x000fea0003800000 */
[----:B------:R-:W0:Y:S01]  /*0070*/  LDC.64 R2, c[0x0][0x380] ;  /* 0x0000e000ff027b82 */ /* 0x000e220000000a00 */
[----:B------:R-:W1:Y:S07]  /*0080*/  LDCU.64 UR4, c[0x0][0x358] ;  /* 0x00006b00ff0477ac */ /* 0x000e6e0008000a00 */
[----:B------:R-:W2:Y:S08]  /*0090*/  LDC.64 R6, c[0x0][0x390] ;  /* 0x0000e400ff067b82 */ /* 0x000eb00000000a00 */
[----:B------:R-:W3:Y:S01]  /*00a0*/  LDC.64 R8, c[0x0][0x388] ;  /* 0x0000e200ff087b82 */ /* 0x000ee20000000a00 */
[----:B0-----:R-:W-:-:S05]  /*00b0*/  IMAD.WIDE R2, R11, 0x8, R2 ;  /* 0x000000080b027825 */ /* 0x001fca00078e0202 */
[----:B-1----:R-:W4:Y:S01]  /*00c0*/  LDG.E.64 R4, desc[UR4][R2.64] ;  /* 0x0000000402047981 */ /* 0x002f22000c1e1b00 */
[----:B--2---:R-:W-:-:S04]  /*00d0*/  IMAD.WIDE R6, R11, 0x8, R6 ;  /* 0x000000080b067825 */ /* 0x004fc800078e0206 */
[----:B---3--:R-:W-:Y:S01]  /*00e0*/  IMAD.WIDE R8, R11, 0x8, R8 ;  /* 0x000000080b087825 */ /* 0x008fe200078e0208 */
[----:B----4-:R-:W-:Y:S04]  /*00f0*/  STG.E.64 desc[UR4][R6.64], R4 ;  /* 0x0000000406007986 */ /* 0x010fe8000c101b04 */
[----:B------:R-:W2:Y:S04]  /*0100*/  LDG.E.64 R10, desc[UR4][R8.64] ;  /* 0x00000004080a7981 */ /* 0x000ea8000c1e1b00 */
[----:B--2---:R-:W-:Y:S04]  /*0110*/  STG.E.64 desc[UR4][R2.64], R10 ;  /* 0x0000000a02007986 */ /* 0x004fe8000c101b04 */
[----:B------:R-:W-:Y:S01]  /*0120*/  STG.E.64 desc[UR4][R8.64], R10 ;  /* 0x0000000a08007986 */ /* 0x000fe2000c101b04 */
[----:B------:R-:W-:Y:S05]  /*0130*/  EXIT ;  /* 0x000000000000794d */ /* 0x000fea0003800000 */
.L_x_0:
[----:B------:R-:W-:-:S00]  /*0140*/  BRA `(.L_x_0) ;  /* 0xfffffffc00fc7947 */ /* 0x000fc0000383ffff */
[----:B------:R-:W-:-:S00]  /*0150*/  NOP ;  /* 0x0000000000007918 */ /* 0x000fc00000000000 */
        /* <DEDUP_REMOVED lines=10> */
.L_x_2:


//--------------------- .text._Z8calcHeatPdS_     --------------------------
	.section	.text._Z8calcHeatPdS_,"ax",@progbits
	.align	128
.text._Z8calcHeatPdS_:
        .type           _Z8calcHeatPdS_,@function
        .size           _Z8calcHeatPdS_,(.L_x_3 - _Z8calcHeatPdS_)
        .other          _Z8calcHeatPdS_,@"STO_CUDA_ENTRY STV_DEFAULT"
_Z8calcHeatPdS_:
[----:B------:R-:W-:Y:S01]  /*0000*/  LDC R1, c[0x0][0x37c] ;  /* 0x0000df00ff017b82 */ /* 0x000fe20000000800 */
[----:B------:R-:W0:Y:S01]  /*0010*/  S2R R15, SR_CTAID.X ;  /* 0x00000000000f7919 */ /* 0x000e220000002500 */
[----:B------:R-:W0:Y:S01]  /*0020*/  LDCU UR4, c[0x0][0x360] ;  /* 0x00006c00ff0477ac */ /* 0x000e220008000800 */
[----:B------:R-:W0:Y:S02]  /*0030*/  S2R R0, SR_TID.X ;  /* 0x0000000000007919 */ /* 0x000e240000002100 */
[----:B0-----:R-:W-:-:S05]  /*0040*/  IMAD R15, R15, UR4, R0 ;  /* 0x000000040f0f7c24 */ /* 0x001fca000f8e0200 */
[----:B------:R-:W-:-:S04]  /*0050*/  IADD3 R7, PT, PT, R15, -0x1, RZ ;  /* 0xffffffff0f077810 */ /* 0x000fc80007ffe0ff */
[----:B------:R-:W-:-:S13]  /*0060*/  ISETP.GT.U32.AND P0, PT, R7, 0x1fffd, PT ;  /* 0x0001fffd0700780c */ /* 0x000fda0003f04070 */
[----:B------:R-:W-:Y:S05]  /*0070*/  @P0 EXIT ;  /* 0x000000000000094d */ /* 0x000fea0003800000 */
[----:B------:R-:W0:Y:S01]  /*0080*/  LDC.64 R2, c[0x0][0x380] ;  /* 0x0000e000ff027b82 */ /* 0x000e220000000a00 */
[----:B------:R-:W1:Y:S07]  /*0090*/  LDCU.64 UR4, c[0x0][0x358] ;  /* 0x00006b00ff0477ac */ /* 0x000e6e0008000a00 */
[----:B------:R-:W2:Y:S01]  /*00a0*/  LDC.64 R12, c[0x0][0x388] ;  /* 0x0000e200ff0c7b82 */ /* 0x000ea20000000a00 */
[----:B0-----:R-:W-:-:S04]  /*00b0*/  IMAD.WIDE.U32 R6, R7, 0x8, R2 ;  /* 0x0000000807067825 */ /* 0x001fc800078e0002 */
[----:B------:R-:W-:Y:S02]  /*00c0*/  IMAD.WIDE.U32 R2, R15, 0x8, R2 ;  /* 0x000000080f027825 */ /* 0x000fe400078e0002 */
[----:B-1----:R-:W3:Y:S04]  /*00d0*/  LDG.E.64 R6, desc[UR4][R6.64] ;  /* 0x0000000406067981 */ /* 0x002ee8000c1e1b00 */
[----:B------:R-:W3:Y:S04]  /*00e0*/  LDG.E.64 R8, desc[UR4][R2.64+0x8] ;  /* 0x0000080402087981 */ /* 0x000ee8000c1e1b00 */
[----:B------:R-:W4:Y:S01]  /*00f0*/  LDG.E.64 R4, desc[UR4][R2.64] ;  /* 0x0000000402047981 */ /* 0x000f22000c1e1b00 */
[----:B---3--:R-:W-:-:S02]  /*0100*/  DADD R8, R6, R8 ;  /* 0x0000000006087229 */ /* 0x008fc40000000008 */
[----:B----4-:R-:W-:-:S08]  /*0110*/  DADD R10, R4, R4 ;  /* 0x00000000040a7229 */ /* 0x010fd00000000004 */
[----:B------:R-:W-:-:S08]  /*0120*/  DADD R8, R8, -R10 ;  /* 0x0000000008087229 */ /* 0x000fd0000000080a */
[----:B------:R-:W-:Y:S01]  /*0130*/  DFMA R8, R8, 0.5, R4 ;  /* 0x3fe000000808782b */ /* 0x000fe20000000004 */
[----:B--2---:R-:W-:-:S06]  /*0140*/  IMAD.WIDE.U32 R4, R15, 0x8, R12 ;  /* 0x000000080f047825 */ /* 0x004fcc00078e000c */
[----:B------:R-:W-:Y:S01]  /*0150*/  STG.E.64 desc[UR4][R4.64], R8 ;  /* 0x0000000804007986 */ /* 0x000fe2000c101b04 */
[----:B------:R-:W-:Y:S05]  /*0160*/  EXIT ;  /* 0x000000000000794d */ /* 0x000fea0003800000 */
.L_x_1:
        /* <DEDUP_REMOVED lines=9> */
.L_x_3:


//--------------------- .nv.shared.reserved.0     --------------------------
	.section	.nv.shared.reserved.0,"aw",@nobits
	.weak		__nv_reservedSMEM_offset_0_alias
	.size		__nv_reservedSMEM_offset_0_alias, 0, 64
	.other		__nv_reservedSMEM_offset_0_alias,@"STO_CUDA_RESERVED_SHARED STV_DEFAULT"
__nv_reservedSMEM_offset_0_alias:
	.zero		0
	.zero		64


//--------------------- .nv.constant0._Z8swapTempPdS_S_ --------------------------
	.section	.nv.constant0._Z8swapTempPdS_S_,"a",@progbits
	.sectionflags	@""
	.align	4
.nv.constant0._Z8swapTempPdS_S_:
	.zero		920


//--------------------- .nv.constant0._Z8calcHeatPdS_ --------------------------
	.section	.nv.constant0._Z8calcHeatPdS_,"a",@progbits
	.sectionflags	@""
	.align	4
.nv.constant0._Z8calcHeatPdS_:
	.zero		912


//--------------------- SYMBOLS --------------------------

	.type		.nv.reservedSmem.offset0,@object
	.size		.nv.reservedSmem.offset0,0x4
